	.headerflags	@"EF_CUDA_TEXMODE_UNIFIED EF_CUDA_64BIT_ADDRESS EF_CUDA_ACCELERATORS EF_CUDA_SM90 EF_CUDA_VIRTUAL_SM(EF_CUDA_SM90)"
	.elftype	@"ET_EXEC"


//--------------------- .nv.info                  --------------------------
	.section	.nv.info,"",@"SHT_CUDA_INFO"
	.align	4


	//----- nvinfo : EIATTR_REGCOUNT
	.align		4
        /*0000*/ 	.byte	0x04, 0x2f
        /*0002*/ 	.short	(.L_1 - .L_0)
	.align		4
.L_0:
        /*0004*/ 	.word	index@(triton_poi_fused__safe_softmax_5)
        /*0008*/ 	.word	0x00000012


	//----- nvinfo : EIATTR_MIN_STACK_SIZE
	.align		4
.L_1:
        /*000c*/ 	.byte	0x04, 0x12
        /*000e*/ 	.short	(.L_3 - .L_2)
	.align		4
.L_2:
        /*0010*/ 	.word	index@(triton_poi_fused__safe_softmax_5)
        /*0014*/ 	.word	0x00000000


	//----- nvinfo : EIATTR_FRAME_SIZE
	.align		4
.L_3:
        /*0018*/ 	.byte	0x04, 0x11
        /*001a*/ 	.short	(.L_5 - .L_4)
	.align		4
.L_4:
        /*001c*/ 	.word	index@(triton_poi_fused__safe_softmax_5)
        /*0020*/ 	.word	0x00000000


	//----- nvinfo : EIATTR_MIN_STACK_SIZE
	.align		4
.L_5:
        /*0024*/ 	.byte	0x04, 0x12
        /*0026*/ 	.short	(.L_7 - .L_6)
	.align		4
.L_6:
        /*0028*/ 	.word	index@(triton_poi_fused__safe_softmax_5)
        /*002c*/ 	.word	0x00000000
.L_7:


//--------------------- .nv.info.triton_poi_fused__safe_softmax_5 --------------------------
	.section	.nv.info.triton_poi_fused__safe_softmax_5,"",@"SHT_CUDA_INFO"
	.sectionflags	@""
	.align	4


	//----- nvinfo : EIATTR_CUDA_API_VERSION
	.align		4
        /*0000*/ 	.byte	0x04, 0x37
        /*0002*/ 	.short	(.L_9 - .L_8)
.L_8:
        /*0004*/ 	.word	0x0000007c


	//----- nvinfo : EIATTR_KPARAM_INFO
	.align		4
.L_9:
        /*0008*/ 	.byte	0x04, 0x17
        /*000a*/ 	.short	(.L_11 - .L_10)
.L_10:
        /*000c*/ 	.word	0x00000000
        /*0010*/ 	.short	0x0002
        /*0012*/ 	.short	0x0010
        /*0014*/ 	.byte	0x00, 0xf0, 0x11, 0x00


	//----- nvinfo : EIATTR_KPARAM_INFO
	.align		4
.L_11:
        /*0018*/ 	.byte	0x04, 0x17
        /*001a*/ 	.short	(.L_13 - .L_12)
.L_12:
        /*001c*/ 	.word	0x00000000
        /*0020*/ 	.short	0x0001
        /*0022*/ 	.short	0x0008
        /*0024*/ 	.byte	0x00, 0xf4, 0x21, 0x00


	//----- nvinfo : EIATTR_KPARAM_INFO
	.align		4
.L_13:
        /*0028*/ 	.byte	0x04, 0x17
        /*002a*/ 	.short	(.L_15 - .L_14)
.L_14:
        /*002c*/ 	.word	0x00000000
        /*0030*/ 	.short	0x0000
        /*0032*/ 	.short	0x0000
        /*0034*/ 	.byte	0x00, 0xf4, 0x21, 0x00


	//----- nvinfo : EIATTR_SPARSE_MMA_MASK
	.align		4
.L_15:
        /*0038*/ 	.byte	0x03, 0x50
        /*003a*/ 	.short	0x0000


	//----- nvinfo : EIATTR_MAXREG_COUNT
	.align		4
        /*003c*/ 	.byte	0x03, 0x1b
        /*003e*/ 	.short	0x00ff


	//----- nvinfo : EIATTR_EXIT_INSTR_OFFSETS
	.align		4
        /*0040*/ 	.byte	0x04, 0x1c
        /*0042*/ 	.short	(.L_17 - .L_16)


	//   ....[0]....
.L_16:
        /*0044*/ 	.word	0x000003e0


	//   ....[1]....
        /*0048*/ 	.word	0x00000400


	//----- nvinfo : EIATTR_REQNTID
	.align		4
.L_17:
        /*004c*/ 	.byte	0x04, 0x10
        /*004e*/ 	.short	(.L_19 - .L_18)
.L_18:
        /*0050*/ 	.word	0x00000020
        /*0054*/ 	.word	0x00000001
        /*0058*/ 	.word	0x00000001


	//----- nvinfo : EIATTR_CBANK_PARAM_SIZE
	.align		4
.L_19:
        /*005c*/ 	.byte	0x03, 0x19
        /*005e*/ 	.short	0x0014


	//----- nvinfo : EIATTR_PARAM_CBANK
	.align		4
        /*0060*/ 	.byte	0x04, 0x0a
        /*0062*/ 	.short	(.L_21 - .L_20)
	.align		4
.L_20:
        /*0064*/ 	.word	index@(.nv.constant0.triton_poi_fused__safe_softmax_5)
        /*0068*/ 	.short	0x0210
        /*006a*/ 	.short	0x0014


	//----- nvinfo : EIATTR_SW_WAR
	.align		4
.L_21:
        /*006c*/ 	.byte	0x04, 0x36
        /*006e*/ 	.short	(.L_23 - .L_22)
.L_22:
        /*0070*/ 	.word	0x00000008
.L_23:


//--------------------- .nv.callgraph             --------------------------
	.section	.nv.callgraph,"",@"SHT_CUDA_CALLGRAPH"
	.align	4
	.sectionentsize	8
	.align		4
        /*0000*/ 	.word	0x00000000
	.align		4
        /*0004*/ 	.word	0xffffffff
	.align		4
        /*0008*/ 	.word	0x00000000
	.align		4
        /*000c*/ 	.word	0xfffffffe
	.align		4
        /*0010*/ 	.word	0x00000000
	.align		4
        /*0014*/ 	.word	0xfffffffd
	.align		4
        /*0018*/ 	.word	0x00000000
	.align		4
        /*001c*/ 	.word	0xfffffffc


//--------------------- .text.triton_poi_fused__safe_softmax_5 --------------------------
	.section	.text.triton_poi_fused__safe_softmax_5,"ax",@progbits
	.align	128
        .global         triton_poi_fused__safe_softmax_5
        .type           triton_poi_fused__safe_softmax_5,@function
        .size           triton_poi_fused__safe_softmax_5,(.L_x_1 - triton_poi_fused__safe_softmax_5)
        .other          triton_poi_fused__safe_softmax_5,@"STO_CUDA_ENTRY STV_DEFAULT"
triton_poi_fused__safe_softmax_5:
.text.triton_poi_fused__safe_softmax_5:
[----:B------:R-:W0:Y:S02]  /*0000*/  LDC R1, c[0x0][0x28] ;  /* 0x00000a00ff017b82 */ /* 0x000e240000000800 */
[----:B------:R-:W1:Y:S01]  /*0010*/  S2R R0, SR_TID.X ;  /* 0x0000000000007919 */ /* 0x000e620000002100 */
[----:B------:R-:W2:Y:S01]  /*0020*/  LDC.64 R2, c[0x0][0x210] ;  /* 0x00008400ff027b82 */ /* 0x000ea20000000a00 */
[----:B------:R-:W-:Y:S01]  /*0030*/  CS2R R14, SRZ ;  /* 0x00000000000e7805 */ /* 0x000fe2000001ff00 */
[----:B------:R-:W-:Y:S01]  /*0040*/  ULDC.64 UR4, c[0x0][0x208] ;  /* 0x0000820000047ab9 */ /* 0x000fe20000000a00 */
[----:B------:R-:W3:Y:S01]  /*0050*/  S2R R7, SR_CTAID.X ;  /* 0x0000000000077919 */ /* 0x000ee20000002500 */
[----:B-1----:R-:W-:Y:S01]  /*0060*/  IMAD.SHL.U32 R0, R0, 0x2, RZ ;  /* 0x0000000200007824 */ /* 0x002fe200078e00ff */
[----:B---3--:R-:W-:-:S04]  /*0070*/  SHF.R.S32.HI R4, RZ, 0x19, R7 ;  /* 0x00000019ff047819 */ /* 0x008fc80000011407 */
[----:B------:R-:W-:Y:S02]  /*0080*/  LOP3.LUT R0, R0, 0x3e, RZ, 0xc0, !PT ;  /* 0x0000003e00007812 */ /* 0x000fe400078ec0ff */
[----:B------:R-:W-:-:S03]  /*0090*/  SGXT R4, R4, 0x1 ;  /* 0x000000010404781a */ /* 0x000fc60000000200 */
[----:B------:R-:W-:-:S05]  /*00a0*/  IMAD R7, R7, 0x40, R0 ;  /* 0x0000004007077824 */ /* 0x000fca00078e0200 */
[----:B------:R-:W-:Y:S02]  /*00b0*/  LEA.HI R4, R4, R7, RZ, 0x2 ;  /* 0x0000000704047211 */ /* 0x000fe400078f10ff */
[----:B------:R-:W-:Y:S02]  /*00c0*/  ISETP.GE.AND P0, PT, R7, 0x40, PT ;  /* 0x000000400700780c */ /* 0x000fe40003f06270 */
[----:B------:R-:W-:-:S05]  /*00d0*/  LOP3.LUT R5, R4, 0xfffffffc, RZ, 0xc0, !PT ;  /* 0xfffffffc04057812 */ /* 0x000fca00078ec0ff */
[----:B--2---:R-:W-:-:S06]  /*00e0*/  IMAD.WIDE R4, R5, 0x4, R2 ;  /* 0x0000000405047825 */ /* 0x004fcc00078e0202 */
[----:B------:R-:W2:Y:S01]  /*00f0*/  @!P0 LDG.E.EL R15, desc[UR4][R4.64] ;  /* 0x00000004040f8981 */ /* 0x000ea2000c2e1900 */
[----:B------:R-:W-:-:S03]  /*0100*/  IMAD.MOV.U32 R0, RZ, RZ, RZ ;  /* 0x000000ffff007224 */ /* 0x000fc600078e00ff */
[----:B------:R-:W3:Y:S01]  /*0110*/  @!P0 LDG.E.EL R14, desc[UR4][R4.64] ;  /* 0x00000004040e8981 */ /* 0x000ee2000c2e1900 */
[----:B------:R-:W-:Y:S01]  /*0120*/  IMAD.MOV.U32 R6, RZ, RZ, RZ ;  /* 0x000000ffff067224 */ /* 0x000fe200078e00ff */
[----:B------:R-:W-:Y:S02]  /*0130*/  CS2R R10, SRZ ;  /* 0x00000000000a7805 */ /* 0x000fe4000001ff00 */
[----:B------:R-:W4:Y:S04]  /*0140*/  @!P0 LDG.E.EL R0, desc[UR4][R4.64+0x4] ;  /* 0x0000040404008981 */ /* 0x000f28000c2e1900 */
[----:B------:R-:W5:Y:S04]  /*0150*/  @!P0 LDG.E.EL R6, desc[UR4][R4.64+0x4] ;  /* 0x0000040404068981 */ /* 0x000f68000c2e1900 */
[----:B------:R-:W5:Y:S04]  /*0160*/  @!P0 LDG.E.EL R10, desc[UR4][R4.64+0x8] ;  /* 0x00000804040a8981 */ /* 0x000f68000c2e1900 */
[----:B------:R-:W5:Y:S01]  /*0170*/  @!P0 LDG.E.EL R11, desc[UR4][R4.64+0x8] ;  /* 0x00000804040b8981 */ /* 0x000f62000c2e1900 */
[----:B------:R-:W-:-:S06]  /*0180*/  CS2R R12, SRZ ;  /* 0x00000000000c7805 */ /* 0x000fcc000001ff00 */
[----:B------:R-:W5:Y:S04]  /*0190*/  @!P0 LDG.E.EL R12, desc[UR4][R4.64+0xc] ;  /* 0x00000c04040c8981 */ /* 0x000f68000c2e1900 */
[----:B------:R-:W5:Y:S01]  /*01a0*/  @!P0 LDG.E.EL R13, desc[UR4][R4.64+0xc] ;  /* 0x00000c04040d8981 */ /* 0x000f62000c2e1900 */
[----:B------:R-:W-:Y:S01]  /*01b0*/  CS2R R8, SRZ ;  /* 0x0000000000087805 */ /* 0x000fe2000001ff00 */
[----:B------:R-:W-:-:S05]  /*01c0*/  IMAD.WIDE R2, R7, 0x4, R2 ;  /* 0x0000000407027825 */ /* 0x000fca00078e0202 */
[----:B------:R1:W5:Y:S02]  /*01d0*/  @!P0 LDG.E.64 R8, desc[UR4][R2.64] ;  /* 0x0000000402088981 */ /* 0x000364000c1e1b00 */
[----:B-1----:R-:W1:Y:S02]  /*01e0*/  LDC.64 R2, c[0x0][0x218] ;  /* 0x00008600ff027b82 */ /* 0x002e640000000a00 */
[----:B-1----:R-:W-:Y:S01]  /*01f0*/  IMAD.WIDE R2, R7, 0x4, R2 ;  /* 0x0000000407027825 */ /* 0x002fe200078e0202 */
[C---:B--2---:R-:W-:Y:S02]  /*0200*/  FSETP.NAN.AND P3, PT, R15.reuse, R15, PT ;  /* 0x0000000f0f00720b */ /* 0x044fe40003f68000 */
[C---:B---3--:R-:W-:Y:S02]  /*0210*/  FSETP.NAN.AND P4, PT, R14.reuse, R14, PT ;  /* 0x0000000e0e00720b */ /* 0x048fe40003f88000 */
[----:B----4-:R-:W-:Y:S02]  /*0220*/  FSETP.GT.AND P1, PT, R15, R0, PT ;  /* 0x000000000f00720b */ /* 0x010fe40003f24000 */
[----:B-----5:R-:W-:-:S07]  /*0230*/  FSETP.GT.AND P2, PT, R14, R6, PT ;  /* 0x000000060e00720b */ /* 0x020fce0003f44000 */
[----:B------:R-:W-:Y:S02]  /*0240*/  @!P3 FSEL R15, R15, R0, P1 ;  /* 0x000000000f0fb208 */ /* 0x000fe40000800000 */
[----:B------:R-:W-:Y:S02]  /*0250*/  @!P4 FSEL R14, R14, R6, P2 ;  /* 0x000000060e0ec208 */ /* 0x000fe40001000000 */
[C---:B------:R-:W-:Y:S02]  /*0260*/  FSETP.GT.AND P1, PT, R15.reuse, R10, PT ;  /* 0x0000000a0f00720b */ /* 0x040fe40003f24000 */
[C---:B------:R-:W-:Y:S02]  /*0270*/  FSETP.GT.AND P2, PT, R14.reuse, R11, PT ;  /* 0x0000000b0e00720b */ /* 0x040fe40003f44000 */
[----:B------:R-:W-:Y:S02]  /*0280*/  FSETP.NAN.AND P3, PT, R15, R15, PT ;  /* 0x0000000f0f00720b */ /* 0x000fe40003f68000 */
[----:B------:R-:W-:-:S07]  /*0290*/  FSETP.NAN.AND P4, PT, R14, R14, PT ;  /* 0x0000000e0e00720b */ /* 0x000fce0003f88000 */
[----:B------:R-:W-:Y:S02]  /*02a0*/  @!P1 FSEL R15, R15, R10, P3 ;  /* 0x0000000a0f0f9208 */ /* 0x000fe40001800000 */
[----:B------:R-:W-:Y:S02]  /*02b0*/  @!P2 FSEL R14, R14, R11, P4 ;  /* 0x0000000b0e0ea208 */ /* 0x000fe40002000000 */
[C---:B------:R-:W-:Y:S02]  /*02c0*/  FSETP.GT.AND P1, PT, R15.reuse, R12, PT ;  /* 0x0000000c0f00720b */ /* 0x040fe40003f24000 */
[C---:B------:R-:W-:Y:S02]  /*02d0*/  FSETP.GT.AND P2, PT, R14.reuse, R13, PT ;  /* 0x0000000d0e00720b */ /* 0x040fe40003f44000 */
[----:B------:R-:W-:Y:S02]  /*02e0*/  FSETP.NAN.AND P3, PT, R15, R15, PT ;  /* 0x0000000f0f00720b */ /* 0x000fe40003f68000 */
[----:B------:R-:W-:-:S07]  /*02f0*/  FSETP.NAN.AND P4, PT, R14, R14, PT ;  /* 0x0000000e0e00720b */ /* 0x000fce0003f88000 */
[----:B------:R-:W-:Y:S02]  /*0300*/  @!P1 FSEL R15, R15, R12, P3 ;  /* 0x0000000c0f0f9208 */ /* 0x000fe40001800000 */
[----:B------:R-:W-:-:S03]  /*0310*/  @!P2 FSEL R14, R14, R13, P4 ;  /* 0x0000000d0e0ea208 */ /* 0x000fc60002000000 */
[----:B------:R-:W-:Y:S02]  /*0320*/  FADD R8, -R15, R8 ;  /* 0x000000080f087221 */ /* 0x000fe40000000100 */
[----:B------:R-:W-:Y:S02]  /*0330*/  FADD R9, -R14, R9 ;  /* 0x000000090e097221 */ /* 0x000fe40000000100 */
[----:B------:R-:W-:Y:S02]  /*0340*/  FMUL R8, R8, 1.4426950216293334961 ;  /* 0x3fb8aa3b08087820 */ /* 0x000fe40000400000 */
[----:B------:R-:W-:-:S03]  /*0350*/  FMUL R9, R9, 1.4426950216293334961 ;  /* 0x3fb8aa3b09097820 */ /* 0x000fc60000400000 */
[----:B------:R-:W-:Y:S02]  /*0360*/  FSETP.GEU.AND P1, PT, R8, -126, PT ;  /* 0xc2fc00000800780b */ /* 0x000fe40003f2e000 */
[----:B------:R-:W-:-:S11]  /*0370*/  FSETP.GEU.AND P2, PT, R9, -126, PT ;  /* 0xc2fc00000900780b */ /* 0x000fd60003f4e000 */
[----:B------:R-:W-:Y:S02]  /*0380*/  @!P1 FMUL R8, R8, 0.5 ;  /* 0x3f00000008089820 */ /* 0x000fe40000400000 */
[----:B------:R-:W-:Y:S02]  /*0390*/  @!P2 FMUL R9, R9, 0.5 ;  /* 0x3f0000000909a820 */ /* 0x000fe40000400000 */
[----:B------:R-:W1:Y:S08]  /*03a0*/  MUFU.EX2 R4, R8 ;  /* 0x0000000800047308 */ /* 0x000e700000000800 */
[----:B------:R-:W2:Y:S01]  /*03b0*/  MUFU.EX2 R5, R9 ;  /* 0x0000000900057308 */ /* 0x000ea20000000800 */
[----:B-1----:R-:W-:Y:S01]  /*03c0*/  @!P1 FMUL R4, R4, R4 ;  /* 0x0000000404049220 */ /* 0x002fe20000400000 */
[----:B--2---:R-:W-:Y:S01]  /*03d0*/  @!P2 FMUL R5, R5, R5 ;  /* 0x000000050505a220 */ /* 0x004fe20000400000 */
[----:B------:R-:W-:Y:S06]  /*03e0*/  @P0 EXIT ;  /* 0x000000000000094d */ /* 0x000fec0003800000 */
[----:B------:R-:W-:Y:S01]  /*03f0*/  STG.E.64 desc[UR4][R2.64], R4 ;  /* 0x0000000402007986 */ /* 0x000fe2000c101b04 */
[----:B------:R-:W-:Y:S05]  /*0400*/  EXIT ;  /* 0x000000000000794d */ /* 0x000fea0003800000 */
.L_x_0:
[----:B------:R-:W-:-:S00]  /*0410*/  BRA `(.L_x_0) ;  /* 0xfffffffc00fc7947 */ /* 0x000fc0000383ffff */
[----:B------:R-:W-:-:S00]  /*0420*/  NOP ;  /* 0x0000000000007918 */ /* 0x000fc00000000000 */
        /* <DEDUP_REMOVED lines=13> */
.L_x_1:


//--------------------- .nv.constant0.triton_poi_fused__safe_softmax_5 --------------------------
	.section	.nv.constant0.triton_poi_fused__safe_softmax_5,"a",@progbits
	.sectionflags	@""
	.align	4
.nv.constant0.triton_poi_fused__safe_softmax_5:
	.zero		548
